	.headerflags	@"EF_CUDA_TEXMODE_UNIFIED EF_CUDA_64BIT_ADDRESS EF_CUDA_ACCELERATORS EF_CUDA_SM90 EF_CUDA_VIRTUAL_SM(EF_CUDA_SM90)"
	.elftype	@"ET_EXEC"


//--------------------- .nv.info                  --------------------------
	.section	.nv.info,"",@"SHT_CUDA_INFO"
	.align	4


	//----- nvinfo : EIATTR_REGCOUNT
	.align		4
        /*0000*/ 	.byte	0x04, 0x2f
        /*0002*/ 	.short	(.L_1 - .L_0)
	.align		4
.L_0:
        /*0004*/ 	.word	index@(triton_poi_fused_leaky_relu_0)
        /*0008*/ 	.word	0x0000000e


	//----- nvinfo : EIATTR_MIN_STACK_SIZE
	.align		4
.L_1:
        /*000c*/ 	.byte	0x04, 0x12
        /*000e*/ 	.short	(.L_3 - .L_2)
	.align		4
.L_2:
        /*0010*/ 	.word	index@(triton_poi_fused_leaky_relu_0)
        /*0014*/ 	.word	0x00000000


	//----- nvinfo : EIATTR_FRAME_SIZE
	.align		4
.L_3:
        /*0018*/ 	.byte	0x04, 0x11
        /*001a*/ 	.short	(.L_5 - .L_4)
	.align		4
.L_4:
        /*001c*/ 	.word	index@(triton_poi_fused_leaky_relu_0)
        /*0020*/ 	.word	0x00000000


	//----- nvinfo : EIATTR_MIN_STACK_SIZE
	.align		4
.L_5:
        /*0024*/ 	.byte	0x04, 0x12
        /*0026*/ 	.short	(.L_7 - .L_6)
	.align		4
.L_6:
        /*0028*/ 	.word	index@(triton_poi_fused_leaky_relu_0)
        /*002c*/ 	.word	0x00000000
.L_7:


//--------------------- .nv.info.triton_poi_fused_leaky_relu_0 --------------------------
	.section	.nv.info.triton_poi_fused_leaky_relu_0,"",@"SHT_CUDA_INFO"
	.sectionflags	@""
	.align	4


	//----- nvinfo : EIATTR_CUDA_API_VERSION
	.align		4
        /*0000*/ 	.byte	0x04, 0x37
        /*0002*/ 	.short	(.L_9 - .L_8)
.L_8:
        /*0004*/ 	.word	0x0000007c


	//----- nvinfo : EIATTR_KPARAM_INFO
	.align		4
.L_9:
        /*0008*/ 	.byte	0x04, 0x17
        /*000a*/ 	.short	(.L_11 - .L_10)
.L_10:
        /*000c*/ 	.word	0x00000000
        /*0010*/ 	.short	0x0003
        /*0012*/ 	.short	0x0018
        /*0014*/ 	.byte	0x00, 0xf0, 0x11, 0x00


	//----- nvinfo : EIATTR_KPARAM_INFO
	.align		4
.L_11:
        /*0018*/ 	.byte	0x04, 0x17
        /*001a*/ 	.short	(.L_13 - .L_12)
.L_12:
        /*001c*/ 	.word	0x00000000
        /*0020*/ 	.short	0x0002
        /*0022*/ 	.short	0x0010
        /*0024*/ 	.byte	0x00, 0xf4, 0x21, 0x00


	//----- nvinfo : EIATTR_KPARAM_INFO
	.align		4
.L_13:
        /*0028*/ 	.byte	0x04, 0x17
        /*002a*/ 	.short	(.L_15 - .L_14)
.L_14:
        /*002c*/ 	.word	0x00000000
        /*0030*/ 	.short	0x0001
        /*0032*/ 	.short	0x0008
        /*0034*/ 	.byte	0x00, 0xf4, 0x21, 0x00


	//----- nvinfo : EIATTR_KPARAM_INFO
	.align		4
.L_15:
        /*0038*/ 	.byte	0x04, 0x17
        /*003a*/ 	.short	(.L_17 - .L_16)
.L_16:
        /*003c*/ 	.word	0x00000000
        /*0040*/ 	.short	0x0000
        /*0042*/ 	.short	0x0000
        /*0044*/ 	.byte	0x00, 0xf4, 0x21, 0x00


	//----- nvinfo : EIATTR_SPARSE_MMA_MASK
	.align		4
.L_17:
        /*0048*/ 	.byte	0x03, 0x50
        /*004a*/ 	.short	0x0000


	//----- nvinfo : EIATTR_MAXREG_COUNT
	.align		4
        /*004c*/ 	.byte	0x03, 0x1b
        /*004e*/ 	.short	0x00ff


	//----- nvinfo : EIATTR_EXIT_INSTR_OFFSETS
	.align		4
        /*0050*/ 	.byte	0x04, 0x1c
        /*0052*/ 	.short	(.L_19 - .L_18)


	//   ....[0]....
.L_18:
        /*0054*/ 	.word	0x000001a0


	//   ....[1]....
        /*0058*/ 	.word	0x000001c0


	//----- nvinfo : EIATTR_REQNTID
	.align		4
.L_19:
        /*005c*/ 	.byte	0x04, 0x10
        /*005e*/ 	.short	(.L_21 - .L_20)
.L_20:
        /*0060*/ 	.word	0x00000080
        /*0064*/ 	.word	0x00000001
        /*0068*/ 	.word	0x00000001


	//----- nvinfo : EIATTR_CRS_STACK_SIZE
	.align		4
.L_21:
        /*006c*/ 	.byte	0x04, 0x1e
        /*006e*/ 	.short	(.L_23 - .L_22)
.L_22:
        /*0070*/ 	.word	0x00000000


	//----- nvinfo : EIATTR_CBANK_PARAM_SIZE
	.align		4
.L_23:
        /*0074*/ 	.byte	0x03, 0x19
        /*0076*/ 	.short	0x001c


	//----- nvinfo : EIATTR_PARAM_CBANK
	.align		4
        /*0078*/ 	.byte	0x04, 0x0a
        /*007a*/ 	.short	(.L_25 - .L_24)
	.align		4
.L_24:
        /*007c*/ 	.word	index@(.nv.constant0.triton_poi_fused_leaky_relu_0)
        /*0080*/ 	.short	0x0210
        /*0082*/ 	.short	0x001c


	//----- nvinfo : EIATTR_SW_WAR
	.align		4
.L_25:
        /*0084*/ 	.byte	0x04, 0x36
        /*0086*/ 	.short	(.L_27 - .L_26)
.L_26:
        /*0088*/ 	.word	0x00000008
.L_27:


//--------------------- .nv.callgraph             --------------------------
	.section	.nv.callgraph,"",@"SHT_CUDA_CALLGRAPH"
	.align	4
	.sectionentsize	8
	.align		4
        /*0000*/ 	.word	0x00000000
	.align		4
        /*0004*/ 	.word	0xffffffff
	.align		4
        /*0008*/ 	.word	0x00000000
	.align		4
        /*000c*/ 	.word	0xfffffffe
	.align		4
        /*0010*/ 	.word	0x00000000
	.align		4
        /*0014*/ 	.word	0xfffffffd
	.align		4
        /*0018*/ 	.word	0x00000000
	.align		4
        /*001c*/ 	.word	0xfffffffc


//--------------------- .text.triton_poi_fused_leaky_relu_0 --------------------------
	.section	.text.triton_poi_fused_leaky_relu_0,"ax",@progbits
	.align	128
        .global         triton_poi_fused_leaky_relu_0
        .type           triton_poi_fused_leaky_relu_0,@function
        .size           triton_poi_fused_leaky_relu_0,(.L_x_3 - triton_poi_fused_leaky_relu_0)
        .other          triton_poi_fused_leaky_relu_0,@"STO_CUDA_ENTRY STV_DEFAULT"
triton_poi_fused_leaky_relu_0:
.text.triton_poi_fused_leaky_relu_0:
[----:B------:R-:W0:Y:S02]  /*0000*/  LDC R1, c[0x0][0x28] ;  /* 0x00000a00ff017b82 */ /* 0x000e240000000800 */
[----:B------:R-:W1:Y:S01]  /*0010*/  S2R R0, SR_TID.X ;  /* 0x0000000000007919 */ /* 0x000e620000002100 */
[----:B------:R-:W2:Y:S01]  /*0020*/  LDC.64 R4, c[0x0][0x218] ;  /* 0x00008600ff047b82 */ /* 0x000ea20000000a00 */
[----:B------:R-:W-:Y:S01]  /*0030*/  ULDC.64 UR4, c[0x0][0x208] ;  /* 0x0000820000047ab9 */ /* 0x000fe20000000a00 */
[----:B------:R-:W-:Y:S01]  /*0040*/  BSSY B0, `(.L_x_0) ;  /* 0x000000c000007945 */ /* 0x000fe20003800000 */
[----:B------:R-:W3:Y:S01]  /*0050*/  S2R R9, SR_CTAID.X ;  /* 0x0000000000097919 */ /* 0x000ee20000002500 */
[----:B------:R-:W-:-:S04]  /*0060*/  CS2R R2, SRZ ;  /* 0x0000000000027805 */ /* 0x000fc8000001ff00 */
[----:B------:R-:W2:Y:S01]  /*0070*/  LDC.64 R6, c[0x0][0x220] ;  /* 0x00008800ff067b82 */ /* 0x000ea20000000a00 */
[----:B-1----:R-:W-:-:S05]  /*0080*/  IMAD.SHL.U32 R0, R0, 0x2, RZ ;  /* 0x0000000200007824 */ /* 0x002fca00078e00ff */
[----:B------:R-:W-:-:S05]  /*0090*/  LOP3.LUT R0, R0, 0xfe, RZ, 0xc0, !PT ;  /* 0x000000fe00007812 */ /* 0x000fca00078ec0ff */
[----:B---3--:R-:W-:-:S05]  /*00a0*/  IMAD R9, R9, 0x100, R0 ;  /* 0x0000010009097824 */ /* 0x008fca00078e0200 */
[----:B------:R-:W-:-:S13]  /*00b0*/  ISETP.GE.AND P2, PT, R9, 0x100, PT ;  /* 0x000001000900780c */ /* 0x000fda0003f46270 */
[----:B--2---:R-:W-:Y:S05]  /*00c0*/  @P2 BRA `(.L_x_1) ;  /* 0x00000000000c2947 */ /* 0x004fea0003800000 */
[----:B------:R-:W1:Y:S02]  /*00d0*/  LDC.64 R2, c[0x0][0x210] ;  /* 0x00008400ff027b82 */ /* 0x000e640000000a00 */
[----:B-1----:R-:W-:-:S06]  /*00e0*/  IMAD.WIDE R2, R9, 0x4, R2 ;  /* 0x0000000409027825 */ /* 0x002fcc00078e0202 */
[----:B------:R-:W5:Y:S02]  /*00f0*/  LDG.E.64 R2, desc[UR4][R2.64] ;  /* 0x0000000402027981 */ /* 0x000f64000c1e1b00 */
.L_x_1:
[----:B------:R-:W-:Y:S05]  /*0100*/  BSYNC B0 ;  /* 0x0000000000007941 */ /* 0x000fea0003800000 */
.L_x_0:
[----:B-----5:R-:W-:Y:S02]  /*0110*/  MOV R10, R2 ;  /* 0x00000002000a7202 */ /* 0x020fe40000000f00 */
[----:B------:R-:W-:Y:S01]  /*0120*/  MOV R11, R3 ;  /* 0x00000003000b7202 */ /* 0x000fe20000000f00 */
[----:B------:R-:W-:Y:S01]  /*0130*/  IMAD.WIDE R2, R9, 0x4, R4 ;  /* 0x0000000409027825 */ /* 0x000fe200078e0204 */
[----:B------:R-:W-:Y:S02]  /*0140*/  FSETP.GT.AND P0, PT, R10, RZ, PT ;  /* 0x000000ff0a00720b */ /* 0x000fe40003f04000 */
[----:B------:R-:W-:Y:S01]  /*0150*/  FSETP.GT.AND P1, PT, R11, RZ, PT ;  /* 0x000000ff0b00720b */ /* 0x000fe20003f24000 */
[----:B------:R-:W-:-:S10]  /*0160*/  IMAD.WIDE R4, R9, 0x4, R6 ;  /* 0x0000000409047825 */ /* 0x000fd400078e0206 */
[----:B------:R-:W-:Y:S02]  /*0170*/  @!P0 FMUL R10, R10, 0.20000000298023223877 ;  /* 0x3e4ccccd0a0a8820 */ /* 0x000fe40000400000 */
[----:B------:R-:W-:-:S05]  /*0180*/  @!P1 FMUL R11, R11, 0.20000000298023223877 ;  /* 0x3e4ccccd0b0b9820 */ /* 0x000fca0000400000 */
[----:B------:R1:W-:Y:S01]  /*0190*/  @!P2 STG.E.64 desc[UR4][R2.64], R10 ;  /* 0x0000000a0200a986 */ /* 0x0003e2000c101b04 */
[----:B------:R-:W-:Y:S05]  /*01a0*/  @P2 EXIT ;  /* 0x000000000000294d */ /* 0x000fea0003800000 */
[----:B------:R-:W-:Y:S01]  /*01b0*/  STG.E.64 desc[UR4][R4.64], R10 ;  /* 0x0000000a04007986 */ /* 0x000fe2000c101b04 */
[----:B------:R-:W-:Y:S05]  /*01c0*/  EXIT ;  /* 0x000000000000794d */ /* 0x000fea0003800000 */
.L_x_2:
[----:B------:R-:W-:-:S00]  /*01d0*/  BRA `(.L_x_2) ;  /* 0xfffffffc00fc7947 */ /* 0x000fc0000383ffff */
[----:B------:R-:W-:-:S00]  /*01e0*/  NOP ;  /* 0x0000000000007918 */ /* 0x000fc00000000000 */
        /* <DEDUP_REMOVED lines=9> */
.L_x_3:


//--------------------- .nv.constant0.triton_poi_fused_leaky_relu_0 --------------------------
	.section	.nv.constant0.triton_poi_fused_leaky_relu_0,"a",@progbits
	.sectionflags	@""
	.align	4
.nv.constant0.triton_poi_fused_leaky_relu_0:
	.zero		556
